//
// Generated by NVIDIA NVVM Compiler
//
// Compiler Build ID: CL-36424714
// Cuda compilation tools, release 13.0, V13.0.88
// Based on NVVM 20.0.0
//

.version 9.0
.target sm_100
.address_size 64

	// .globl	sub

.visible .entry sub(
	.param .u64 .ptr .align 1 sub_param_0,
	.param .u64 .ptr .align 1 sub_param_1,
	.param .u64 .ptr .align 1 sub_param_2,
	.param .u32 sub_param_3
)
{
	.reg .pred 	%p<3>;
	.reg .b32 	%r<14>;
	.reg .b64 	%rd<11>;

	ld.param.u64 	%rd4, [sub_param_0];
	ld.param.u64 	%rd5, [sub_param_1];
	ld.param.u64 	%rd6, [sub_param_2];
	ld.param.u32 	%r6, [sub_param_3];
	mov.u32 	%r1, %ntid.x;
	mov.u32 	%r7, %ctaid.x;
	mov.u32 	%r8, %tid.x;
	mad.lo.s32 	%r13, %r1, %r7, %r8;
	setp.ge.s32 	%p1, %r13, %r6;
	@%p1 bra 	$L__BB0_3;
	mov.u32 	%r9, %nctaid.x;
	mul.lo.s32 	%r3, %r9, %r1;
	cvta.to.global.u64 	%rd1, %rd4;
	cvta.to.global.u64 	%rd2, %rd5;
	cvta.to.global.u64 	%rd3, %rd6;
$L__BB0_2:
	mul.wide.s32 	%rd7, %r13, 4;
	add.s64 	%rd8, %rd1, %rd7;
	ld.global.u32 	%r10, [%rd8];
	add.s64 	%rd9, %rd2, %rd7;
	ld.global.u32 	%r11, [%rd9];
	sub.s32 	%r12, %r10, %r11;
	add.s64 	%rd10, %rd3, %rd7;
	st.global.u32 	[%rd10], %r12;
	add.s32 	%r13, %r13, %r3;
	setp.lt.s32 	%p2, %r13, %r6;
	@%p2 bra 	$L__BB0_2;
$L__BB0_3:
	ret;

}


// ===== COMPILED SASS (sm_100) =====

	.target	sm_100

	.elftype	@"ET_EXEC"


//--------------------- .note.nv.tkinfo           --------------------------
	.section	.note.nv.tkinfo,"",@"SHT_NOTE"
	.sectionflags	@"SHF_NOTE_NV_TKINFO"
	.tkinfo
        /*0018*/ 	.word	0x00000002
        /*0030*/ 	.string	""
        /*0030*/ 	.string	"ptxas"
        /*0030*/ 	.string	"Cuda compilation tools, release 13.0, V13.0.88"
        /*0030*/ 	.string	"Build cuda_13.0.r13.0/compiler.36424714_0"
        /*0030*/ 	.string	"-arch sm_100 -m 64 "



//--------------------- .note.nv.cuinfo           --------------------------
	.section	.note.nv.cuinfo,"",@"SHT_NOTE"
	.sectionflags	@"SHF_NOTE_NV_CUINFO"
        /*0018*/ 	.short	0x0002
        /*001a*/ 	.short	0x0064
        /*001c*/ 	.short	0x0082
	.zero		2


//--------------------- .nv.info                  --------------------------
	.section	.nv.info,"",@"SHT_CUDA_INFO"
	.align	4


	//----- nvinfo : EIATTR_REGCOUNT
	.align		4
        /*0000*/ 	.byte	0x04, 0x2f
        /*0002*/ 	.short	(.L_1 - .L_0)
	.align		4
.L_0:
        /*0004*/ 	.word	index@(sub)
        /*0008*/ 	.word	0x00000012


	//----- nvinfo : EIATTR_FRAME_SIZE
	.align		4
.L_1:
        /*000c*/ 	.byte	0x04, 0x11
        /*000e*/ 	.short	(.L_3 - .L_2)
	.align		4
.L_2:
        /*0010*/ 	.word	index@(sub)
        /*0014*/ 	.word	0x00000000


	//----- nvinfo : EIATTR_MIN_STACK_SIZE
	.align		4
.L_3:
        /*0018*/ 	.byte	0x04, 0x12
        /*001a*/ 	.short	(.L_5 - .L_4)
	.align		4
.L_4:
        /*001c*/ 	.word	index@(sub)
        /*0020*/ 	.word	0x00000000
.L_5:


//--------------------- .nv.compat                --------------------------
	.section	.nv.compat,"",@"SHT_CUDA_COMPAT_INFO"
	.align	4
        /*0000*/ 	.byte	0x02, 0x09, 0x00, 0x00, 0x02, 0x02, 0x01, 0x00, 0x02, 0x05, 0x05, 0x00, 0x03, 0x07, 0x01, 0x01
        /*0010*/ 	.byte	0x02, 0x03, 0x00, 0x00, 0x02, 0x06, 0x01, 0x00, 0x04, 0x0b, 0x08, 0x00, 0x09, 0x00, 0x00, 0x00
        /*0020*/ 	.byte	0x00, 0x00, 0x00, 0x00


//--------------------- .nv.info.sub              --------------------------
	.section	.nv.info.sub,"",@"SHT_CUDA_INFO"
	.sectionflags	@""
	.align	4


	//----- nvinfo : EIATTR_CUDA_API_VERSION
	.align		4
        /*0000*/ 	.byte	0x04, 0x37
        /*0002*/ 	.short	(.L_7 - .L_6)
.L_6:
        /*0004*/ 	.word	0x00000082


	//----- nvinfo : EIATTR_KPARAM_INFO
	.align		4
.L_7:
        /*0008*/ 	.byte	0x04, 0x17
        /*000a*/ 	.short	(.L_9 - .L_8)
.L_8:
        /*000c*/ 	.word	0x00000000
        /*0010*/ 	.short	0x0003
        /*0012*/ 	.short	0x0018
        /*0014*/ 	.byte	0x00, 0xf0, 0x11, 0x00


	//----- nvinfo : EIATTR_KPARAM_INFO
	.align		4
.L_9:
        /*0018*/ 	.byte	0x04, 0x17
        /*001a*/ 	.short	(.L_11 - .L_10)
.L_10:
        /*001c*/ 	.word	0x00000000
        /*0020*/ 	.short	0x0002
        /*0022*/ 	.short	0x0010
        /*0024*/ 	.byte	0x00, 0xf5, 0x21, 0x00


	//----- nvinfo : EIATTR_KPARAM_INFO
	.align		4
.L_11:
        /*0028*/ 	.byte	0x04, 0x17
        /*002a*/ 	.short	(.L_13 - .L_12)
.L_12:
        /*002c*/ 	.word	0x00000000
        /*0030*/ 	.short	0x0001
        /*0032*/ 	.short	0x0008
        /*0034*/ 	.byte	0x00, 0xf5, 0x21, 0x00


	//----- nvinfo : EIATTR_KPARAM_INFO
	.align		4
.L_13:
        /*0038*/ 	.byte	0x04, 0x17
        /*003a*/ 	.short	(.L_15 - .L_14)
.L_14:
        /*003c*/ 	.word	0x00000000
        /*0040*/ 	.short	0x0000
        /*0042*/ 	.short	0x0000
        /*0044*/ 	.byte	0x00, 0xf5, 0x21, 0x00


	//----- nvinfo : EIATTR_SPARSE_MMA_MASK
	.align		4
.L_15:
        /*0048*/ 	.byte	0x03, 0x50
        /*004a*/ 	.short	0x0000


	//----- nvinfo : EIATTR_MAXREG_COUNT
	.align		4
        /*004c*/ 	.byte	0x03, 0x1b
        /*004e*/ 	.short	0x00ff


	//----- nvinfo : EIATTR_MERCURY_ISA_VERSION
	.align		4
        /*0050*/ 	.byte	0x03, 0x5f
        /*0052*/ 	.short	0x0101


	//----- nvinfo : EIATTR_VRC_CTA_INIT_COUNT
	.align		4
        /*0054*/ 	.byte	0x02, 0x4a
	.zero		1
	.zero		1


	//----- nvinfo : EIATTR_EXIT_INSTR_OFFSETS
	.align		4
        /*0058*/ 	.byte	0x04, 0x1c
        /*005a*/ 	.short	(.L_17 - .L_16)


	//   ....[0]....
.L_16:
        /*005c*/ 	.word	0x00000070


	//   ....[1]....
        /*0060*/ 	.word	0x00000180


	//----- nvinfo : EIATTR_CRS_STACK_SIZE
	.align		4
.L_17:
        /*0064*/ 	.byte	0x04, 0x1e
        /*0066*/ 	.short	(.L_19 - .L_18)
.L_18:
        /*0068*/ 	.word	0x00000000


	//----- nvinfo : EIATTR_CBANK_PARAM_SIZE
	.align		4
.L_19:
        /*006c*/ 	.byte	0x03, 0x19
        /*006e*/ 	.short	0x001c


	//----- nvinfo : EIATTR_PARAM_CBANK
	.align		4
        /*0070*/ 	.byte	0x04, 0x0a
        /*0072*/ 	.short	(.L_21 - .L_20)
	.align		4
.L_20:
        /*0074*/ 	.word	index@(.nv.constant0.sub)
        /*0078*/ 	.short	0x0380
        /*007a*/ 	.short	0x001c


	//----- nvinfo : EIATTR_SW_WAR
	.align		4
.L_21:
        /*007c*/ 	.byte	0x04, 0x36
        /*007e*/ 	.short	(.L_23 - .L_22)
.L_22:
        /*0080*/ 	.word	0x00000008
.L_23:


//--------------------- .nv.callgraph             --------------------------
	.section	.nv.callgraph,"",@"SHT_CUDA_CALLGRAPH"
	.align	4
	.sectionentsize	8
	.align		4
        /*0000*/ 	.word	0x00000000
	.align		4
        /*0004*/ 	.word	0xffffffff
	.align		4
        /*0008*/ 	.word	0x00000000
	.align		4
        /*000c*/ 	.word	0xfffffffe
	.align		4
        /*0010*/ 	.word	0x00000000
	.align		4
        /*0014*/ 	.word	0xfffffffd
	.align		4
        /*0018*/ 	.word	0x00000000
	.align		4
        /*001c*/ 	.word	0xfffffffc


//--------------------- .text.sub                 --------------------------
	.section	.text.sub,"ax",@progbits
	.align	128
        .global         sub
        .type           sub,@function
        .size           sub,(.L_x_2 - sub)
        .other          sub,@"STO_CUDA_ENTRY STV_DEFAULT"
sub:
.text.sub:
[----:B------:R-:W-:Y:S01]  /*0000*/  LDC R1, c[0x0][0x37c] ;  /* 0x0000df00ff017b82 */ /* 0x000fe20000000800 */
[----:B------:R-:W0:Y:S01]  /*0010*/  S2R R0, SR_CTAID.X ;  /* 0x0000000000007919 */ /* 0x000e220000002500 */
[----:B------:R-:W0:Y:S01]  /*0020*/  LDCU UR4, c[0x0][0x360] ;  /* 0x00006c00ff0477ac */ /* 0x000e220008000800 */
[----:B------:R-:W0:Y:S01]  /*0030*/  S2R R3, SR_TID.X ;  /* 0x0000000000037919 */ /* 0x000e220000002100 */
[----:B------:R-:W1:Y:S01]  /*0040*/  LDCU UR8, c[0x0][0x398] ;  /* 0x00007300ff0877ac */ /* 0x000e620008000800 */
[----:B0-----:R-:W-:-:S05]  /*0050*/  IMAD R0, R0, UR4, R3 ;  /* 0x0000000400007c24 */ /* 0x001fca000f8e0203 */
[----:B-1----:R-:W-:-:S13]  /*0060*/  ISETP.GE.AND P0, PT, R0, UR8, PT ;  /* 0x0000000800007c0c */ /* 0x002fda000bf06270 */
[----:B------:R-:W-:Y:S05]  /*0070*/  @P0 EXIT ;  /* 0x000000000000094d */ /* 0x000fea0003800000 */
[----:B------:R-:W0:Y:S01]  /*0080*/  LDC.64 R12, c[0x0][0x390] ;  /* 0x0000e400ff0c7b82 */ /* 0x000e220000000a00 */
[----:B------:R-:W1:Y:S01]  /*0090*/  LDCU UR5, c[0x0][0x370] ;  /* 0x00006e00ff0577ac */ /* 0x000e620008000800 */
[----:B------:R-:W2:Y:S06]  /*00a0*/  LDCU.64 UR6, c[0x0][0x358] ;  /* 0x00006b00ff0677ac */ /* 0x000eac0008000a00 */
[----:B------:R-:W3:Y:S08]  /*00b0*/  LDC.64 R8, c[0x0][0x380] ;  /* 0x0000e000ff087b82 */ /* 0x000ef00000000a00 */
[----:B------:R-:W4:Y:S01]  /*00c0*/  LDC.64 R10, c[0x0][0x388] ;  /* 0x0000e200ff0a7b82 */ /* 0x000f220000000a00 */
[----:B-1----:R-:W-:-:S12]  /*00d0*/  UIMAD UR4, UR4, UR5, URZ ;  /* 0x00000005040472a4 */ /* 0x002fd8000f8e02ff */
.L_x_0:
[----:B---3--:R-:W-:-:S04]  /*00e0*/  IMAD.WIDE R2, R0, 0x4, R8 ;  /* 0x0000000400027825 */ /* 0x008fc800078e0208 */
[C---:B----4-:R-:W-:Y:S02]  /*00f0*/  IMAD.WIDE R4, R0.reuse, 0x4, R10 ;  /* 0x0000000400047825 */ /* 0x050fe400078e020a */
[----:B--2---:R-:W2:Y:S04]  /*0100*/  LDG.E R2, desc[UR6][R2.64] ;  /* 0x0000000602027981 */ /* 0x004ea8000c1e1900 */
[----:B------:R-:W2:Y:S01]  /*0110*/  LDG.E R5, desc[UR6][R4.64] ;  /* 0x0000000604057981 */ /* 0x000ea2000c1e1900 */
[C---:B01----:R-:W-:Y:S01]  /*0120*/  IMAD.WIDE R6, R0.reuse, 0x4, R12 ;  /* 0x0000000400067825 */ /* 0x043fe200078e020c */
[----:B------:R-:W-:-:S04]  /*0130*/  IADD3 R0, PT, PT, R0, UR4, RZ ;  /* 0x0000000400007c10 */ /* 0x000fc8000fffe0ff */
[----:B------:R-:W-:Y:S02]  /*0140*/  ISETP.GE.AND P0, PT, R0, UR8, PT ;  /* 0x0000000800007c0c */ /* 0x000fe4000bf06270 */
[----:B--2---:R-:W-:-:S05]  /*0150*/  IADD3 R15, PT, PT, R2, -R5, RZ ;  /* 0x80000005020f7210 */ /* 0x004fca0007ffe0ff */
[----:B------:R1:W-:Y:S06]  /*0160*/  STG.E desc[UR6][R6.64], R15 ;  /* 0x0000000f06007986 */ /* 0x0003ec000c101906 */
[----:B------:R-:W-:Y:S05]  /*0170*/  @!P0 BRA `(.L_x_0) ;  /* 0xfffffffc00d88947 */ /* 0x000fea000383ffff */
[----:B------:R-:W-:Y:S05]  /*0180*/  EXIT ;  /* 0x000000000000794d */ /* 0x000fea0003800000 */
.L_x_1:
[----:B------:R-:W-:-:S00]  /*0190*/  BRA `(.L_x_1) ;  /* 0xfffffffc00fc7947 */ /* 0x000fc0000383ffff */
[----:B------:R-:W-:-:S00]  /*01a0*/  NOP ;  /* 0x0000000000007918 */ /* 0x000fc00000000000 */
        /* <DEDUP_REMOVED lines=13> */
.L_x_2:


//--------------------- .nv.shared.reserved.0     --------------------------
	.section	.nv.shared.reserved.0,"aw",@nobits
	.weak		__nv_reservedSMEM_offset_0_alias
	.size		__nv_reservedSMEM_offset_0_alias, 0, 64
	.other		__nv_reservedSMEM_offset_0_alias,@"STO_CUDA_RESERVED_SHARED STV_DEFAULT"
__nv_reservedSMEM_offset_0_alias:
	.zero		0
	.zero		64


//--------------------- .nv.constant0.sub         --------------------------
	.section	.nv.constant0.sub,"a",@progbits
	.sectionflags	@""
	.align	4
.nv.constant0.sub:
	.zero		924


//--------------------- SYMBOLS --------------------------

	.type		.nv.reservedSmem.offset0,@object
	.size		.nv.reservedSmem.offset0,0x4
